//
// Generated by NVIDIA NVVM Compiler
//
// Compiler Build ID: CL-36424714
// Cuda compilation tools, release 13.0, V13.0.88
// Based on NVVM 20.0.0
//

.version 9.0
.target sm_100
.address_size 64

	// .globl	trima_batch_f32
.extern .shared .align 16 .b8 weights[];
.extern .shared .align 16 .b8 shared_weights[];

.visible .entry trima_batch_f32(
	.param .u64 .ptr .align 1 trima_batch_f32_param_0,
	.param .u64 .ptr .align 1 trima_batch_f32_param_1,
	.param .u64 .ptr .align 1 trima_batch_f32_param_2,
	.param .u32 trima_batch_f32_param_3,
	.param .u32 trima_batch_f32_param_4,
	.param .u32 trima_batch_f32_param_5,
	.param .u64 .ptr .align 1 trima_batch_f32_param_6
)
{
	.reg .pred 	%p<17>;
	.reg .b32 	%r<56>;
	.reg .b32 	%f<38>;
	.reg .b64 	%rd<20>;

	ld.param.u64 	%rd8, [trima_batch_f32_param_0];
	ld.param.u64 	%rd5, [trima_batch_f32_param_1];
	ld.param.u64 	%rd6, [trima_batch_f32_param_2];
	ld.param.u32 	%r28, [trima_batch_f32_param_3];
	ld.param.u32 	%r30, [trima_batch_f32_param_4];
	ld.param.u32 	%r29, [trima_batch_f32_param_5];
	ld.param.u64 	%rd7, [trima_batch_f32_param_6];
	cvta.to.global.u64 	%rd1, %rd8;
	mov.u32 	%r1, %ctaid.y;
	setp.ge.s32 	%p1, %r1, %r30;
	@%p1 bra 	$L__BB0_16;
	cvta.to.global.u64 	%rd9, %rd5;
	mul.wide.u32 	%rd10, %r1, 4;
	add.s64 	%rd11, %rd9, %rd10;
	ld.global.nc.u32 	%r2, [%rd11];
	setp.lt.s32 	%p2, %r2, 1;
	setp.gt.s32 	%p3, %r2, %r29;
	or.pred  	%p4, %p2, %p3;
	@%p4 bra 	$L__BB0_16;
	cvta.to.global.u64 	%rd12, %rd6;
	add.s64 	%rd14, %rd12, %rd10;
	ld.global.nc.u32 	%r3, [%rd14];
	add.s32 	%r31, %r2, 1;
	shr.u32 	%r4, %r31, 1;
	sub.s32 	%r5, %r2, %r4;
	mov.u32 	%r6, %tid.x;
	setp.ge.u32 	%p5, %r6, %r2;
	@%p5 bra 	$L__BB0_5;
	mov.u32 	%r7, %ntid.x;
	mad.lo.s32 	%r32, %r4, %r5, %r4;
	cvt.rn.f32.s32 	%f10, %r32;
	rcp.rn.f32 	%f1, %f10;
	mov.u32 	%r50, %r6;
$L__BB0_4:
	setp.lt.s32 	%p6, %r50, %r4;
	add.s32 	%r33, %r50, 1;
	setp.gt.s32 	%p7, %r50, %r5;
	sub.s32 	%r34, %r2, %r50;
	selp.b32 	%r35, %r34, %r4, %p7;
	selp.b32 	%r36, %r33, %r35, %p6;
	max.s32 	%r37, %r36, 0;
	cvt.rn.f32.u32 	%f11, %r37;
	mul.f32 	%f12, %f1, %f11;
	shl.b32 	%r38, %r50, 2;
	mov.u32 	%r39, weights;
	add.s32 	%r40, %r39, %r38;
	st.shared.f32 	[%r40], %f12;
	add.s32 	%r50, %r50, %r7;
	setp.lt.s32 	%p8, %r50, %r2;
	@%p8 bra 	$L__BB0_4;
$L__BB0_5:
	bar.sync 	0;
	mov.u32 	%r41, %ctaid.x;
	mov.u32 	%r10, %ntid.x;
	mad.lo.s32 	%r51, %r41, %r10, %r6;
	setp.ge.s32 	%p9, %r51, %r28;
	@%p9 bra 	$L__BB0_16;
	and.b32  	%r12, %r2, 3;
	and.b32  	%r13, %r2, 2147483644;
	neg.s32 	%r14, %r13;
	add.s64 	%rd2, %rd1, 8;
	cvta.to.global.u64 	%rd3, %rd7;
	mov.u32 	%r42, %nctaid.x;
	mul.lo.s32 	%r15, %r10, %r42;
	mul.lo.s32 	%r16, %r28, %r1;
$L__BB0_7:
	setp.lt.s32 	%p10, %r51, %r3;
	mov.f32 	%f37, 0f7FC00000;
	@%p10 bra 	$L__BB0_15;
	setp.lt.u32 	%p11, %r2, 4;
	sub.s32 	%r44, %r51, %r2;
	add.s32 	%r18, %r44, 1;
	mov.f32 	%f37, 0f00000000;
	mov.b32 	%r55, 0;
	@%p11 bra 	$L__BB0_11;
	mov.f32 	%f37, 0f00000000;
	mov.u32 	%r53, weights;
	mov.u32 	%r52, %r18;
	mov.u32 	%r54, %r14;
$L__BB0_10:
	.pragma "nounroll";
	mul.wide.s32 	%rd15, %r52, 4;
	add.s64 	%rd16, %rd2, %rd15;
	ld.global.nc.f32 	%f17, [%rd16+-8];
	ld.shared.v4.f32 	{%f18, %f19, %f20, %f21}, [%r53];
	fma.rn.f32 	%f22, %f17, %f18, %f37;
	ld.global.nc.f32 	%f23, [%rd16+-4];
	fma.rn.f32 	%f24, %f23, %f19, %f22;
	ld.global.nc.f32 	%f25, [%rd16];
	fma.rn.f32 	%f26, %f25, %f20, %f24;
	ld.global.nc.f32 	%f27, [%rd16+4];
	fma.rn.f32 	%f37, %f27, %f21, %f26;
	add.s32 	%r54, %r54, 4;
	add.s32 	%r53, %r53, 16;
	add.s32 	%r52, %r52, 4;
	setp.ne.s32 	%p12, %r54, 0;
	mov.u32 	%r55, %r13;
	@%p12 bra 	$L__BB0_10;
$L__BB0_11:
	setp.eq.s32 	%p13, %r12, 0;
	@%p13 bra 	$L__BB0_15;
	setp.eq.s32 	%p14, %r12, 1;
	add.s32 	%r46, %r18, %r55;
	mul.wide.s32 	%rd17, %r46, 4;
	add.s64 	%rd4, %rd1, %rd17;
	ld.global.nc.f32 	%f28, [%rd4];
	shl.b32 	%r47, %r55, 2;
	mov.u32 	%r48, weights;
	add.s32 	%r26, %r48, %r47;
	ld.shared.f32 	%f29, [%r26];
	fma.rn.f32 	%f37, %f28, %f29, %f37;
	@%p14 bra 	$L__BB0_15;
	setp.eq.s32 	%p15, %r12, 2;
	ld.global.nc.f32 	%f30, [%rd4+4];
	ld.shared.f32 	%f31, [%r26+4];
	fma.rn.f32 	%f37, %f30, %f31, %f37;
	@%p15 bra 	$L__BB0_15;
	ld.global.nc.f32 	%f32, [%rd4+8];
	ld.shared.f32 	%f33, [%r26+8];
	fma.rn.f32 	%f37, %f32, %f33, %f37;
$L__BB0_15:
	add.s32 	%r49, %r51, %r16;
	mul.wide.s32 	%rd18, %r49, 4;
	add.s64 	%rd19, %rd3, %rd18;
	st.global.f32 	[%rd19], %f37;
	add.s32 	%r51, %r51, %r15;
	setp.lt.s32 	%p16, %r51, %r28;
	@%p16 bra 	$L__BB0_7;
$L__BB0_16:
	ret;

}
	// .globl	trima_multi_series_one_param_f32
.visible .entry trima_multi_series_one_param_f32(
	.param .u64 .ptr .align 1 trima_multi_series_one_param_f32_param_0,
	.param .u64 .ptr .align 1 trima_multi_series_one_param_f32_param_1,
	.param .u32 trima_multi_series_one_param_f32_param_2,
	.param .u32 trima_multi_series_one_param_f32_param_3,
	.param .u32 trima_multi_series_one_param_f32_param_4,
	.param .u64 .ptr .align 1 trima_multi_series_one_param_f32_param_5,
	.param .u64 .ptr .align 1 trima_multi_series_one_param_f32_param_6
)
{
	.reg .pred 	%p<15>;
	.reg .b32 	%r<57>;
	.reg .b32 	%f<34>;
	.reg .b64 	%rd<32>;

	ld.param.u64 	%rd9, [trima_multi_series_one_param_f32_param_0];
	ld.param.u64 	%rd7, [trima_multi_series_one_param_f32_param_1];
	ld.param.u32 	%r29, [trima_multi_series_one_param_f32_param_2];
	ld.param.u32 	%r30, [trima_multi_series_one_param_f32_param_3];
	ld.param.u32 	%r31, [trima_multi_series_one_param_f32_param_4];
	ld.param.u64 	%rd8, [trima_multi_series_one_param_f32_param_5];
	ld.param.u64 	%rd10, [trima_multi_series_one_param_f32_param_6];
	cvta.to.global.u64 	%rd1, %rd9;
	cvta.to.global.u64 	%rd2, %rd10;
	mov.u32 	%r1, %tid.x;
	setp.ge.s32 	%p1, %r1, %r29;
	@%p1 bra 	$L__BB1_3;
	mov.u32 	%r2, %ntid.x;
	cvta.to.global.u64 	%rd3, %rd7;
	mov.u32 	%r33, shared_weights;
	mov.u32 	%r50, %r1;
$L__BB1_2:
	mul.wide.s32 	%rd11, %r50, 4;
	add.s64 	%rd12, %rd3, %rd11;
	ld.global.nc.f32 	%f9, [%rd12];
	shl.b32 	%r32, %r50, 2;
	add.s32 	%r34, %r33, %r32;
	st.shared.f32 	[%r34], %f9;
	add.s32 	%r50, %r50, %r2;
	setp.lt.s32 	%p2, %r50, %r29;
	@%p2 bra 	$L__BB1_2;
$L__BB1_3:
	bar.sync 	0;
	mov.u32 	%r5, %ctaid.y;
	setp.ge.s32 	%p3, %r5, %r30;
	@%p3 bra 	$L__BB1_22;
	mov.u32 	%r35, %ctaid.x;
	mov.u32 	%r36, %ntid.x;
	mad.lo.s32 	%r51, %r35, %r36, %r1;
	mov.u32 	%r37, %nctaid.x;
	mul.lo.s32 	%r7, %r37, %r36;
	cvta.to.global.u64 	%rd13, %rd8;
	mul.wide.u32 	%rd14, %r5, 4;
	add.s64 	%rd15, %rd13, %rd14;
	ld.global.nc.u32 	%r38, [%rd15];
	add.s32 	%r39, %r29, %r38;
	add.s32 	%r8, %r39, -1;
	setp.ge.s32 	%p4, %r51, %r31;
	@%p4 bra 	$L__BB1_22;
	setp.gt.s32 	%p5, %r29, 0;
	@%p5 bra 	$L__BB1_6;
	bra.uni 	$L__BB1_18;
$L__BB1_6:
	and.b32  	%r9, %r29, 3;
	and.b32  	%r10, %r29, 2147483644;
	neg.s32 	%r11, %r10;
	shl.b32 	%r12, %r30, 2;
	mul.wide.s32 	%rd5, %r30, 4;
$L__BB1_7:
	mad.lo.s32 	%r14, %r51, %r30, %r5;
	setp.lt.s32 	%p8, %r51, %r8;
	@%p8 bra 	$L__BB1_8;
	bra.uni 	$L__BB1_10;
$L__BB1_8:
	mul.wide.s32 	%rd30, %r14, 4;
	add.s64 	%rd31, %rd2, %rd30;
	mov.b32 	%r49, 2143289344;
	st.global.u32 	[%rd31], %r49;
$L__BB1_9:
	add.s32 	%r51, %r51, %r7;
	setp.lt.s32 	%p14, %r51, %r31;
	@%p14 bra 	$L__BB1_7;
	bra.uni 	$L__BB1_22;
$L__BB1_10:
	setp.lt.u32 	%p9, %r29, 4;
	sub.s32 	%r43, %r51, %r29;
	add.s32 	%r22, %r43, 1;
	mov.f32 	%f33, 0f00000000;
	mov.b32 	%r55, 0;
	@%p9 bra 	$L__BB1_13;
	mad.lo.s32 	%r52, %r30, %r22, %r5;
	mov.f32 	%f33, 0f00000000;
	mov.u32 	%r53, shared_weights;
	mov.u32 	%r54, %r11;
$L__BB1_12:
	.pragma "nounroll";
	mul.wide.s32 	%rd20, %r52, 4;
	add.s64 	%rd21, %rd1, %rd20;
	ld.global.nc.f32 	%f13, [%rd21];
	ld.shared.v4.f32 	{%f14, %f15, %f16, %f17}, [%r53];
	fma.rn.f32 	%f18, %f13, %f14, %f33;
	add.s64 	%rd23, %rd21, %rd5;
	ld.global.nc.f32 	%f19, [%rd23];
	fma.rn.f32 	%f20, %f19, %f15, %f18;
	add.s64 	%rd24, %rd23, %rd5;
	ld.global.nc.f32 	%f21, [%rd24];
	fma.rn.f32 	%f22, %f21, %f16, %f20;
	add.s64 	%rd25, %rd24, %rd5;
	ld.global.nc.f32 	%f23, [%rd25];
	fma.rn.f32 	%f33, %f23, %f17, %f22;
	add.s32 	%r54, %r54, 4;
	add.s32 	%r53, %r53, 16;
	add.s32 	%r52, %r52, %r12;
	setp.eq.s32 	%p10, %r54, 0;
	mov.u32 	%r55, %r10;
	@%p10 bra 	$L__BB1_13;
	bra.uni 	$L__BB1_12;
$L__BB1_13:
	setp.eq.s32 	%p11, %r9, 0;
	@%p11 bra 	$L__BB1_17;
	setp.eq.s32 	%p12, %r9, 1;
	add.s32 	%r45, %r22, %r55;
	mad.lo.s32 	%r46, %r45, %r30, %r5;
	mul.wide.s32 	%rd26, %r46, 4;
	add.s64 	%rd4, %rd1, %rd26;
	ld.global.nc.f32 	%f24, [%rd4];
	shl.b32 	%r47, %r55, 2;
	mov.u32 	%r48, shared_weights;
	add.s32 	%r25, %r48, %r47;
	ld.shared.f32 	%f25, [%r25];
	fma.rn.f32 	%f33, %f24, %f25, %f33;
	@%p12 bra 	$L__BB1_17;
	setp.eq.s32 	%p13, %r9, 2;
	add.s64 	%rd6, %rd4, %rd5;
	ld.global.nc.f32 	%f26, [%rd6];
	ld.shared.f32 	%f27, [%r25+4];
	fma.rn.f32 	%f33, %f26, %f27, %f33;
	@%p13 bra 	$L__BB1_17;
	add.s64 	%rd27, %rd6, %rd5;
	ld.global.nc.f32 	%f28, [%rd27];
	ld.shared.f32 	%f29, [%r25+8];
	fma.rn.f32 	%f33, %f28, %f29, %f33;
$L__BB1_17:
	mul.wide.s32 	%rd28, %r14, 4;
	add.s64 	%rd29, %rd2, %rd28;
	st.global.f32 	[%rd29], %f33;
	bra.uni 	$L__BB1_9;
$L__BB1_18:
	mad.lo.s32 	%r27, %r51, %r30, %r5;
	setp.ge.s32 	%p6, %r51, %r8;
	@%p6 bra 	$L__BB1_20;
	mul.wide.s32 	%rd18, %r27, 4;
	add.s64 	%rd19, %rd2, %rd18;
	mov.b32 	%r41, 2143289344;
	st.global.u32 	[%rd19], %r41;
	bra.uni 	$L__BB1_21;
$L__BB1_20:
	mul.wide.s32 	%rd16, %r27, 4;
	add.s64 	%rd17, %rd2, %rd16;
	mov.b32 	%r40, 0;
	st.global.u32 	[%rd17], %r40;
$L__BB1_21:
	add.s32 	%r51, %r51, %r7;
	setp.lt.s32 	%p7, %r51, %r31;
	@%p7 bra 	$L__BB1_18;
$L__BB1_22:
	ret;

}


// ===== COMPILED SASS (sm_100) =====

	.target	sm_100

	.elftype	@"ET_EXEC"


//--------------------- .note.nv.tkinfo           --------------------------
	.section	.note.nv.tkinfo,"",@"SHT_NOTE"
	.sectionflags	@"SHF_NOTE_NV_TKINFO"
	.tkinfo
        /*0018*/ 	.word	0x00000002
        /*0030*/ 	.string	""
        /*0030*/ 	.string	"ptxas"
        /*0030*/ 	.string	"Cuda compilation tools, release 13.0, V13.0.88"
        /*0030*/ 	.string	"Build cuda_13.0.r13.0/compiler.36424714_0"
        /*0030*/ 	.string	"-arch sm_100 -m 64 "



//--------------------- .note.nv.cuinfo           --------------------------
	.section	.note.nv.cuinfo,"",@"SHT_NOTE"
	.sectionflags	@"SHF_NOTE_NV_CUINFO"
        /*0018*/ 	.short	0x0002
        /*001a*/ 	.short	0x0064
        /*001c*/ 	.short	0x0082
	.zero		2


//--------------------- .nv.info                  --------------------------
	.section	.nv.info,"",@"SHT_CUDA_INFO"
	.align	4


	//----- nvinfo : EIATTR_REGCOUNT
	.align		4
        /*0000*/ 	.byte	0x04, 0x2f
        /*0002*/ 	.short	(.L_1 - .L_0)
	.align		4
.L_0:
        /*0004*/ 	.word	index@(trima_batch_f32)
        /*0008*/ 	.word	0x00000019


	//----- nvinfo : EIATTR_FRAME_SIZE
	.align		4
.L_1:
        /*000c*/ 	.byte	0x04, 0x11
        /*000e*/ 	.short	(.L_3 - .L_2)
	.align		4
.L_2:
        /*0010*/ 	.word	index@($__internal_0_$__cuda_sm20_rcp_rn_f32_slowpath)
        /*0014*/ 	.word	0x00000000


	//----- nvinfo : EIATTR_FRAME_SIZE
	.align		4
.L_3:
        /*0018*/ 	.byte	0x04, 0x11
        /*001a*/ 	.short	(.L_5 - .L_4)
	.align		4
.L_4:
        /*001c*/ 	.word	index@(trima_batch_f32)
        /*0020*/ 	.word	0x00000000


	//----- nvinfo : EIATTR_REGCOUNT
	.align		4
.L_5:
        /*0024*/ 	.byte	0x04, 0x2f
        /*0026*/ 	.short	(.L_7 - .L_6)
	.align		4
.L_6:
        /*0028*/ 	.word	index@(trima_multi_series_one_param_f32)
        /*002c*/ 	.word	0x0000001f


	//----- nvinfo : EIATTR_FRAME_SIZE
	.align		4
.L_7:
        /*0030*/ 	.byte	0x04, 0x11
        /*0032*/ 	.short	(.L_9 - .L_8)
	.align		4
.L_8:
        /*0034*/ 	.word	index@(trima_multi_series_one_param_f32)
        /*0038*/ 	.word	0x00000000


	//----- nvinfo : EIATTR_MIN_STACK_SIZE
	.align		4
.L_9:
        /*003c*/ 	.byte	0x04, 0x12
        /*003e*/ 	.short	(.L_11 - .L_10)
	.align		4
.L_10:
        /*0040*/ 	.word	index@(trima_multi_series_one_param_f32)
        /*0044*/ 	.word	0x00000000


	//----- nvinfo : EIATTR_MIN_STACK_SIZE
	.align		4
.L_11:
        /*0048*/ 	.byte	0x04, 0x12
        /*004a*/ 	.short	(.L_13 - .L_12)
	.align		4
.L_12:
        /*004c*/ 	.word	index@(trima_batch_f32)
        /*0050*/ 	.word	0x00000000
.L_13:


//--------------------- .nv.compat                --------------------------
	.section	.nv.compat,"",@"SHT_CUDA_COMPAT_INFO"
	.align	4
        /*0000*/ 	.byte	0x02, 0x09, 0x00, 0x00, 0x02, 0x02, 0x01, 0x00, 0x02, 0x05, 0x05, 0x00, 0x03, 0x07, 0x01, 0x01
        /*0010*/ 	.byte	0x02, 0x03, 0x00, 0x00, 0x02, 0x06, 0x01, 0x00, 0x04, 0x0b, 0x08, 0x00, 0x09, 0x00, 0x00, 0x00
        /*0020*/ 	.byte	0x00, 0x00, 0x00, 0x00


//--------------------- .nv.info.trima_multi_series_one_param_f32 --------------------------
	.section	.nv.info.trima_multi_series_one_param_f32,"",@"SHT_CUDA_INFO"
	.sectionflags	@""
	.align	4


	//----- nvinfo : EIATTR_CUDA_API_VERSION
	.align		4
        /*0000*/ 	.byte	0x04, 0x37
        /*0002*/ 	.short	(.L_15 - .L_14)
.L_14:
        /*0004*/ 	.word	0x00000082


	//----- nvinfo : EIATTR_KPARAM_INFO
	.align		4
.L_15:
        /*0008*/ 	.byte	0x04, 0x17
        /*000a*/ 	.short	(.L_17 - .L_16)
.L_16:
        /*000c*/ 	.word	0x00000000
        /*0010*/ 	.short	0x0006
        /*0012*/ 	.short	0x0028
        /*0014*/ 	.byte	0x00, 0xf5, 0x21, 0x00


	//----- nvinfo : EIATTR_KPARAM_INFO
	.align		4
.L_17:
        /*0018*/ 	.byte	0x04, 0x17
        /*001a*/ 	.short	(.L_19 - .L_18)
.L_18:
        /*001c*/ 	.word	0x00000000
        /*0020*/ 	.short	0x0005
        /*0022*/ 	.short	0x0020
        /*0024*/ 	.byte	0x00, 0xf5, 0x21, 0x00


	//----- nvinfo : EIATTR_KPARAM_INFO
	.align		4
.L_19:
        /*0028*/ 	.byte	0x04, 0x17
        /*002a*/ 	.short	(.L_21 - .L_20)
.L_20:
        /*002c*/ 	.word	0x00000000
        /*0030*/ 	.short	0x0004
        /*0032*/ 	.short	0x0018
        /*0034*/ 	.byte	0x00, 0xf0, 0x11, 0x00


	//----- nvinfo : EIATTR_KPARAM_INFO
	.align		4
.L_21:
        /*0038*/ 	.byte	0x04, 0x17
        /*003a*/ 	.short	(.L_23 - .L_22)
.L_22:
        /*003c*/ 	.word	0x00000000
        /*0040*/ 	.short	0x0003
        /*0042*/ 	.short	0x0014
        /*0044*/ 	.byte	0x00, 0xf0, 0x11, 0x00


	//----- nvinfo : EIATTR_KPARAM_INFO
	.align		4
.L_23:
        /*0048*/ 	.byte	0x04, 0x17
        /*004a*/ 	.short	(.L_25 - .L_24)
.L_24:
        /*004c*/ 	.word	0x00000000
        /*0050*/ 	.short	0x0002
        /*0052*/ 	.short	0x0010
        /*0054*/ 	.byte	0x00, 0xf0, 0x11, 0x00


	//----- nvinfo : EIATTR_KPARAM_INFO
	.align		4
.L_25:
        /*0058*/ 	.byte	0x04, 0x17
        /*005a*/ 	.short	(.L_27 - .L_26)
.L_26:
        /*005c*/ 	.word	0x00000000
        /*0060*/ 	.short	0x0001
        /*0062*/ 	.short	0x0008
        /*0064*/ 	.byte	0x00, 0xf5, 0x21, 0x00


	//----- nvinfo : EIATTR_KPARAM_INFO
	.align		4
.L_27:
        /*0068*/ 	.byte	0x04, 0x17
        /*006a*/ 	.short	(.L_29 - .L_28)
.L_28:
        /*006c*/ 	.word	0x00000000
        /*0070*/ 	.short	0x0000
        /*0072*/ 	.short	0x0000
        /*0074*/ 	.byte	0x00, 0xf5, 0x21, 0x00


	//----- nvinfo : EIATTR_SPARSE_MMA_MASK
	.align		4
.L_29:
        /*0078*/ 	.byte	0x03, 0x50
        /*007a*/ 	.short	0x0000


	//----- nvinfo : EIATTR_MAXREG_COUNT
	.align		4
        /*007c*/ 	.byte	0x03, 0x1b
        /*007e*/ 	.short	0x00ff


	//----- nvinfo : EIATTR_NUM_BARRIERS
	.align		4
        /*0080*/ 	.byte	0x02, 0x4c
        /*0082*/ 	.byte	0x01
	.zero		1


	//----- nvinfo : EIATTR_MERCURY_ISA_VERSION
	.align		4
        /*0084*/ 	.byte	0x03, 0x5f
        /*0086*/ 	.short	0x0101


	//----- nvinfo : EIATTR_UNUSED_LOAD_BYTE_OFFSET
	.align		4
        /*0088*/ 	.byte	0x04, 0x44
        /*008a*/ 	.short	(.L_31 - .L_30)


	//   ....[0]....
.L_30:
        /*008c*/ 	.word	0x000006b0
        /*0090*/ 	.word	0x00000fff


	//----- nvinfo : EIATTR_VRC_CTA_INIT_COUNT
	.align		4
.L_31:
        /*0094*/ 	.byte	0x02, 0x4a
	.zero		1
	.zero		1


	//----- nvinfo : EIATTR_EXIT_INSTR_OFFSETS
	.align		4
        /*0098*/ 	.byte	0x04, 0x1c
        /*009a*/ 	.short	(.L_33 - .L_32)


	//   ....[0]....
.L_32:
        /*009c*/ 	.word	0x00000190


	//   ....[1]....
        /*00a0*/ 	.word	0x00000210


	//   ....[2]....
        /*00a4*/ 	.word	0x00000340


	//   ....[3]....
        /*00a8*/ 	.word	0x00000800


	//----- nvinfo : EIATTR_CRS_STACK_SIZE
	.align		4
.L_33:
        /*00ac*/ 	.byte	0x04, 0x1e
        /*00ae*/ 	.short	(.L_35 - .L_34)
.L_34:
        /*00b0*/ 	.word	0x00000000


	//----- nvinfo : EIATTR_CBANK_PARAM_SIZE
	.align		4
.L_35:
        /*00b4*/ 	.byte	0x03, 0x19
        /*00b6*/ 	.short	0x0030


	//----- nvinfo : EIATTR_PARAM_CBANK
	.align		4
        /*00b8*/ 	.byte	0x04, 0x0a
        /*00ba*/ 	.short	(.L_37 - .L_36)
	.align		4
.L_36:
        /*00bc*/ 	.word	index@(.nv.constant0.trima_multi_series_one_param_f32)
        /*00c0*/ 	.short	0x0380
        /*00c2*/ 	.short	0x0030


	//----- nvinfo : EIATTR_SW_WAR
	.align		4
.L_37:
        /*00c4*/ 	.byte	0x04, 0x36
        /*00c6*/ 	.short	(.L_39 - .L_38)
.L_38:
        /*00c8*/ 	.word	0x00000008
.L_39:


//--------------------- .nv.info.trima_batch_f32  --------------------------
	.section	.nv.info.trima_batch_f32,"",@"SHT_CUDA_INFO"
	.sectionflags	@""
	.align	4


	//----- nvinfo : EIATTR_CUDA_API_VERSION
	.align		4
        /*0000*/ 	.byte	0x04, 0x37
        /*0002*/ 	.short	(.L_41 - .L_40)
.L_40:
        /*0004*/ 	.word	0x00000082


	//----- nvinfo : EIATTR_KPARAM_INFO
	.align		4
.L_41:
        /*0008*/ 	.byte	0x04, 0x17
        /*000a*/ 	.short	(.L_43 - .L_42)
.L_42:
        /*000c*/ 	.word	0x00000000
        /*0010*/ 	.short	0x0006
        /*0012*/ 	.short	0x0028
        /*0014*/ 	.byte	0x00, 0xf5, 0x21, 0x00


	//----- nvinfo : EIATTR_KPARAM_INFO
	.align		4
.L_43:
        /*0018*/ 	.byte	0x04, 0x17
        /*001a*/ 	.short	(.L_45 - .L_44)
.L_44:
        /*001c*/ 	.word	0x00000000
        /*0020*/ 	.short	0x0005
        /*0022*/ 	.short	0x0020
        /*0024*/ 	.byte	0x00, 0xf0, 0x11, 0x00


	//----- nvinfo : EIATTR_KPARAM_INFO
	.align		4
.L_45:
        /*0028*/ 	.byte	0x04, 0x17
        /*002a*/ 	.short	(.L_47 - .L_46)
.L_46:
        /*002c*/ 	.word	0x00000000
        /*0030*/ 	.short	0x0004
        /*0032*/ 	.short	0x001c
        /*0034*/ 	.byte	0x00, 0xf0, 0x11, 0x00


	//----- nvinfo : EIATTR_KPARAM_INFO
	.align		4
.L_47:
        /*0038*/ 	.byte	0x04, 0x17
        /*003a*/ 	.short	(.L_49 - .L_48)
.L_48:
        /*003c*/ 	.word	0x00000000
        /*0040*/ 	.short	0x0003
        /*0042*/ 	.short	0x0018
        /*0044*/ 	.byte	0x00, 0xf0, 0x11, 0x00


	//----- nvinfo : EIATTR_KPARAM_INFO
	.align		4
.L_49:
        /*0048*/ 	.byte	0x04, 0x17
        /*004a*/ 	.short	(.L_51 - .L_50)
.L_50:
        /*004c*/ 	.word	0x00000000
        /*0050*/ 	.short	0x0002
        /*0052*/ 	.short	0x0010
        /*0054*/ 	.byte	0x00, 0xf5, 0x21, 0x00


	//----- nvinfo : EIATTR_KPARAM_INFO
	.align		4
.L_51:
        /*0058*/ 	.byte	0x04, 0x17
        /*005a*/ 	.short	(.L_53 - .L_52)
.L_52:
        /*005c*/ 	.word	0x00000000
        /*0060*/ 	.short	0x0001
        /*0062*/ 	.short	0x0008
        /*0064*/ 	.byte	0x00, 0xf5, 0x21, 0x00


	//----- nvinfo : EIATTR_KPARAM_INFO
	.align		4
.L_53:
        /*0068*/ 	.byte	0x04, 0x17
        /*006a*/ 	.short	(.L_55 - .L_54)
.L_54:
        /*006c*/ 	.word	0x00000000
        /*0070*/ 	.short	0x0000
        /*0072*/ 	.short	0x0000
        /*0074*/ 	.byte	0x00, 0xf5, 0x21, 0x00


	//----- nvinfo : EIATTR_SPARSE_MMA_MASK
	.align		4
.L_55:
        /*0078*/ 	.byte	0x03, 0x50
        /*007a*/ 	.short	0x0000


	//----- nvinfo : EIATTR_MAXREG_COUNT
	.align		4
        /*007c*/ 	.byte	0x03, 0x1b
        /*007e*/ 	.short	0x00ff


	//----- nvinfo : EIATTR_NUM_BARRIERS
	.align		4
        /*0080*/ 	.byte	0x02, 0x4c
        /*0082*/ 	.byte	0x01
	.zero		1


	//----- nvinfo : EIATTR_MERCURY_ISA_VERSION
	.align		4
        /*0084*/ 	.byte	0x03, 0x5f
        /*0086*/ 	.short	0x0101


	//----- nvinfo : EIATTR_UNUSED_LOAD_BYTE_OFFSET
	.align		4
        /*0088*/ 	.byte	0x04, 0x44
        /*008a*/ 	.short	(.L_57 - .L_56)


	//   ....[0]....
.L_56:
        /*008c*/ 	.word	0x00000720
        /*0090*/ 	.word	0x00000fff


	//----- nvinfo : EIATTR_VRC_CTA_INIT_COUNT
	.align		4
.L_57:
        /*0094*/ 	.byte	0x02, 0x4a
	.zero		1
	.zero		1


	//----- nvinfo : EIATTR_EXIT_INSTR_OFFSETS
	.align		4
        /*0098*/ 	.byte	0x04, 0x1c
        /*009a*/ 	.short	(.L_59 - .L_58)


	//   ....[0]....
.L_58:
        /*009c*/ 	.word	0x00000040


	//   ....[1]....
        /*00a0*/ 	.word	0x000000c0


	//   ....[2]....
        /*00a4*/ 	.word	0x000003d0


	//   ....[3]....
        /*00a8*/ 	.word	0x00000830


	//----- nvinfo : EIATTR_CRS_STACK_SIZE
	.align		4
.L_59:
        /*00ac*/ 	.byte	0x04, 0x1e
        /*00ae*/ 	.short	(.L_61 - .L_60)
.L_60:
        /*00b0*/ 	.word	0x00000000


	//----- nvinfo : EIATTR_CBANK_PARAM_SIZE
	.align		4
.L_61:
        /*00b4*/ 	.byte	0x03, 0x19
        /*00b6*/ 	.short	0x0030


	//----- nvinfo : EIATTR_PARAM_CBANK
	.align		4
        /*00b8*/ 	.byte	0x04, 0x0a
        /*00ba*/ 	.short	(.L_63 - .L_62)
	.align		4
.L_62:
        /*00bc*/ 	.word	index@(.nv.constant0.trima_batch_f32)
        /*00c0*/ 	.short	0x0380
        /*00c2*/ 	.short	0x0030


	//----- nvinfo : EIATTR_SW_WAR
	.align		4
.L_63:
        /*00c4*/ 	.byte	0x04, 0x36
        /*00c6*/ 	.short	(.L_65 - .L_64)
.L_64:
        /*00c8*/ 	.word	0x00000008
.L_65:


//--------------------- .nv.callgraph             --------------------------
	.section	.nv.callgraph,"",@"SHT_CUDA_CALLGRAPH"
	.align	4
	.sectionentsize	8
	.align		4
        /*0000*/ 	.word	0x00000000
	.align		4
        /*0004*/ 	.word	0xffffffff
	.align		4
        /*0008*/ 	.word	0x00000000
	.align		4
        /*000c*/ 	.word	0xfffffffe
	.align		4
        /*0010*/ 	.word	0x00000000
	.align		4
        /*0014*/ 	.word	0xfffffffd
	.align		4
        /*0018*/ 	.word	0x00000000
	.align		4
        /*001c*/ 	.word	0xfffffffc


//--------------------- .text.trima_multi_series_one_param_f32 --------------------------
	.section	.text.trima_multi_series_one_param_f32,"ax",@progbits
	.align	128
        .global         trima_multi_series_one_param_f32
        .type           trima_multi_series_one_param_f32,@function
        .size           trima_multi_series_one_param_f32,(.L_x_28 - trima_multi_series_one_param_f32)
        .other          trima_multi_series_one_param_f32,@"STO_CUDA_ENTRY STV_DEFAULT"
trima_multi_series_one_param_f32:
.text.trima_multi_series_one_param_f32:
[----:B------:R-:W-:Y:S01]  /*0000*/  LDC R1, c[0x0][0x37c] ;  /* 0x0000df00ff017b82 */ /* 0x000fe20000000800 */
[----:B------:R-:W0:Y:S07]  /*0010*/  S2R R13, SR_TID.X ;  /* 0x00000000000d7919 */ /* 0x000e2e0000002100 */
[----:B------:R-:W0:Y:S01]  /*0020*/  LDC R10, c[0x0][0x390] ;  /* 0x0000e400ff0a7b82 */ /* 0x000e220000000800 */
[----:B------:R-:W1:Y:S01]  /*0030*/  LDCU.64 UR6, c[0x0][0x358] ;  /* 0x00006b00ff0677ac */ /* 0x000e620008000a00 */
[----:B------:R-:W-:Y:S01]  /*0040*/  BSSY.RECONVERGENT B0, `(.L_x_0) ;  /* 0x0000011000007945 */ /* 0x000fe20003800200 */
[----:B------:R-:W2:Y:S01]  /*0050*/  S2R R15, SR_CTAID.Y ;  /* 0x00000000000f7919 */ /* 0x000ea20000002600 */
[----:B0-----:R-:W-:-:S13]  /*0060*/  ISETP.GE.AND P0, PT, R13, R10, PT ;  /* 0x0000000a0d00720c */ /* 0x001fda0003f06270 */
[----:B-12---:R-:W-:Y:S05]  /*0070*/  @P0 BRA `(.L_x_1) ;  /* 0x0000000000340947 */ /* 0x006fea0003800000 */
[----:B------:R-:W0:Y:S01]  /*0080*/  S2R R3, SR_CgaCtaId ;  /* 0x0000000000037919 */ /* 0x000e220000008800 */
[----:B------:R-:W1:Y:S01]  /*0090*/  LDC R6, c[0x0][0x360] ;  /* 0x0000d800ff067b82 */ /* 0x000e620000000800 */
[----:B------:R-:W-:Y:S02]  /*00a0*/  MOV R0, 0x400 ;  /* 0x0000040000007802 */ /* 0x000fe40000000f00 */
[----:B------:R-:W-:-:S05]  /*00b0*/  MOV R7, R13 ;  /* 0x0000000d00077202 */ /* 0x000fca0000000f00 */
[----:B------:R-:W2:Y:S01]  /*00c0*/  LDC.64 R4, c[0x0][0x388] ;  /* 0x0000e200ff047b82 */ /* 0x000ea20000000a00 */
[----:B0-----:R-:W-:-:S07]  /*00d0*/  LEA R0, R3, R0, 0x18 ;  /* 0x0000000003007211 */ /* 0x001fce00078ec0ff */
.L_x_2:
[----:B0-2---:R-:W-:-:S06]  /*00e0*/  IMAD.WIDE R2, R7, 0x4, R4 ;  /* 0x0000000407027825 */ /* 0x005fcc00078e0204 */
[----:B------:R-:W2:Y:S01]  /*00f0*/  LDG.E.CONSTANT R2, desc[UR6][R2.64] ;  /* 0x0000000602027981 */ /* 0x000ea2000c1e9900 */
[----:B------:R-:W-:Y:S01]  /*0100*/  IMAD R9, R7, 0x4, R0 ;  /* 0x0000000407097824 */ /* 0x000fe200078e0200 */
[----:B-1----:R-:W-:-:S04]  /*0110*/  IADD3 R7, PT, PT, R6, R7, RZ ;  /* 0x0000000706077210 */ /* 0x002fc80007ffe0ff */
[----:B------:R-:W-:Y:S01]  /*0120*/  ISETP.GE.AND P0, PT, R7, R10, PT ;  /* 0x0000000a0700720c */ /* 0x000fe20003f06270 */
[----:B--2---:R0:W-:-:S12]  /*0130*/  STS [R9], R2 ;  /* 0x0000000209007388 */ /* 0x0041d80000000800 */
[----:B------:R-:W-:Y:S05]  /*0140*/  @!P0 BRA `(.L_x_2) ;  /* 0xfffffffc00e48947 */ /* 0x000fea000383ffff */
.L_x_1:
[----:B------:R-:W-:Y:S05]  /*0150*/  BSYNC.RECONVERGENT B0 ;  /* 0x0000000000007941 */ /* 0x000fea0003800200 */
.L_x_0:
[----:B------:R-:W1:Y:S01]  /*0160*/  LDCU UR4, c[0x0][0x394] ;  /* 0x00007280ff0477ac */ /* 0x000e620008000800 */
[----:B------:R-:W-:Y:S01]  /*0170*/  BAR.SYNC.DEFER_BLOCKING 0x0 ;  /* 0x0000000000007b1d */ /* 0x000fe20000010000 */
[----:B-1----:R-:W-:-:S13]  /*0180*/  ISETP.GE.AND P0, PT, R15, UR4, PT ;  /* 0x000000040f007c0c */ /* 0x002fda000bf06270 */
[----:B------:R-:W-:Y:S05]  /*0190*/  @P0 EXIT ;  /* 0x000000000000094d */ /* 0x000fea0003800000 */
[----:B------:R-:W1:Y:S01]  /*01a0*/  S2UR UR4, SR_CTAID.X ;  /* 0x00000000000479c3 */ /* 0x000e620000002500 */
[----:B------:R-:W2:Y:S07]  /*01b0*/  LDCU UR8, c[0x0][0x398] ;  /* 0x00007300ff0877ac */ /* 0x000eae0008000800 */
[----:B------:R-:W1:Y:S01]  /*01c0*/  LDC R14, c[0x0][0x360] ;  /* 0x0000d800ff0e7b82 */ /* 0x000e620000000800 */
[----:B------:R-:W3:Y:S01]  /*01d0*/  LDCU UR5, c[0x0][0x370] ;  /* 0x00006e00ff0577ac */ /* 0x000ee20008000800 */
[----:B-1----:R-:W-:-:S02]  /*01e0*/  IMAD R13, R14, UR4, R13 ;  /* 0x000000040e0d7c24 */ /* 0x002fc4000f8e020d */
[----:B---3--:R-:W-:-:S03]  /*01f0*/  IMAD R14, R14, UR5, RZ ;  /* 0x000000050e0e7c24 */ /* 0x008fc6000f8e02ff */
[----:B--2---:R-:W-:-:S13]  /*0200*/  ISETP.GE.AND P0, PT, R13, UR8, PT ;  /* 0x000000080d007c0c */ /* 0x004fda000bf06270 */
[----:B------:R-:W-:Y:S05]  /*0210*/  @P0 EXIT ;  /* 0x000000000000094d */ /* 0x000fea0003800000 */
[----:B0-----:R-:W0:Y:S02]  /*0220*/  LDC.64 R2, c[0x0][0x3a0] ;  /* 0x0000e800ff027b82 */ /* 0x001e240000000a00 */
[----:B0-----:R-:W-:-:S06]  /*0230*/  IMAD.WIDE.U32 R2, R15, 0x4, R2 ;  /* 0x000000040f027825 */ /* 0x001fcc00078e0002 */
[----:B------:R-:W2:Y:S01]  /*0240*/  LDG.E.CONSTANT R2, desc[UR6][R2.64] ;  /* 0x0000000602027981 */ /* 0x000ea2000c1e9900 */
[----:B------:R-:W-:Y:S02]  /*0250*/  ISETP.GT.AND P0, PT, R10, RZ, PT ;  /* 0x000000ff0a00720c */ /* 0x000fe40003f04270 */
[----:B--2---:R-:W-:-:S11]  /*0260*/  IADD3 R12, PT, PT, R2, -0x1, R10 ;  /* 0xffffffff020c7810 */ /* 0x004fd60007ffe00a */
[----:B------:R-:W-:Y:S05]  /*0270*/  @P0 BRA `(.L_x_3) ;  /* 0x0000000000340947 */ /* 0x000fea0003800000 */
[----:B------:R-:W0:Y:S01]  /*0280*/  LDC.64 R4, c[0x0][0x3a8] ;  /* 0x0000ea00ff047b82 */ /* 0x000e220000000a00 */
[----:B------:R-:W1:Y:S01]  /*0290*/  LDCU UR4, c[0x0][0x394] ;  /* 0x00007280ff0477ac */ /* 0x000e620008000800 */
[----:B------:R-:W2:Y:S02]  /*02a0*/  LDCU UR5, c[0x0][0x398] ;  /* 0x00007300ff0577ac */ /* 0x000ea40008000800 */
.L_x_4:
[C---:B------:R-:W-:Y:S01]  /*02b0*/  ISETP.GE.AND P0, PT, R13.reuse, R12, PT ;  /* 0x0000000c0d00720c */ /* 0x040fe20003f06270 */
[----:B-1----:R-:W-:Y:S01]  /*02c0*/  IMAD R3, R13, UR4, R15 ;  /* 0x000000040d037c24 */ /* 0x002fe2000f8e020f */
[----:B------:R-:W-:-:S03]  /*02d0*/  IADD3 R13, PT, PT, R14, R13, RZ ;  /* 0x0000000d0e0d7210 */ /* 0x000fc60007ffe0ff */
[----:B0-----:R-:W-:-:S08]  /*02e0*/  IMAD.WIDE R2, R3, 0x4, R4 ;  /* 0x0000000403027825 */ /* 0x001fd000078e0204 */
[----:B------:R-:W-:-:S05]  /*02f0*/  @!P0 IMAD.MOV.U32 R7, RZ, RZ, 0x7fc00000 ;  /* 0x7fc00000ff078424 */ /* 0x000fca00078e00ff */
[----:B------:R3:W-:Y:S04]  /*0300*/  @!P0 STG.E desc[UR6][R2.64], R7 ;  /* 0x0000000702008986 */ /* 0x0007e8000c101906 */
[----:B------:R3:W-:Y:S01]  /*0310*/  @P0 STG.E desc[UR6][R2.64], RZ ;  /* 0x000000ff02000986 */ /* 0x0007e2000c101906 */
[----:B--2---:R-:W-:-:S13]  /*0320*/  ISETP.GE.AND P0, PT, R13, UR5, PT ;  /* 0x000000050d007c0c */ /* 0x004fda000bf06270 */
[----:B---3--:R-:W-:Y:S05]  /*0330*/  @!P0 BRA `(.L_x_4) ;  /* 0xfffffffc00dc8947 */ /* 0x008fea000383ffff */
[----:B------:R-:W-:Y:S05]  /*0340*/  EXIT ;  /* 0x000000000000794d */ /* 0x000fea0003800000 */
.L_x_3:
[C---:B------:R-:W-:Y:S02]  /*0350*/  LOP3.LUT R11, R10.reuse, 0x7ffffffc, RZ, 0xc0, !PT ;  /* 0x7ffffffc0a0b7812 */ /* 0x040fe400078ec0ff */
[----:B------:R-:W-:-:S03]  /*0360*/  LOP3.LUT R10, R10, 0x3, RZ, 0xc0, !PT ;  /* 0x000000030a0a7812 */ /* 0x000fc600078ec0ff */
[----:B------:R-:W-:-:S07]  /*0370*/  IMAD.MOV R8, RZ, RZ, -R11 ;  /* 0x000000ffff087224 */ /* 0x000fce00078e0a0b */
.L_x_11:
[----:B0-----:R-:W0:Y:S01]  /*0380*/  LDC R0, c[0x0][0x394] ;  /* 0x0000e500ff007b82 */ /* 0x001e220000000800 */
[C---:B------:R-:W-:Y:S01]  /*0390*/  ISETP.GE.AND P0, PT, R13.reuse, R12, PT ;  /* 0x0000000c0d00720c */ /* 0x040fe20003f06270 */
[----:B------:R-:W-:Y:S01]  /*03a0*/  BSSY.RECONVERGENT B0, `(.L_x_5) ;  /* 0x0000041000007945 */ /* 0x000fe20003800200 */
[----:B0-----:R-:W-:-:S11]  /*03b0*/  IMAD R25, R13, R0, R15 ;  /* 0x000000000d197224 */ /* 0x001fd600078e020f */
[----:B-1----:R-:W-:Y:S05]  /*03c0*/  @!P0 BRA `(.L_x_6) ;  /* 0x0000000000e88947 */ /* 0x002fea0003800000 */
[----:B------:R-:W0:Y:S01]  /*03d0*/  LDC R24, c[0x0][0x390] ;  /* 0x0000e400ff187b82 */ /* 0x000e220000000800 */
[----:B------:R-:W-:Y:S02]  /*03e0*/  HFMA2 R9, -RZ, RZ, 0, 0 ;  /* 0x00000000ff097431 */ /* 0x000fe400000001ff */
[----:B------:R-:W-:Y:S01]  /*03f0*/  IMAD.MOV.U32 R7, RZ, RZ, RZ ;  /* 0x000000ffff077224 */ /* 0x000fe200078e00ff */
[----:B0-----:R-:W-:Y:S02]  /*0400*/  ISETP.GE.U32.AND P0, PT, R24, 0x4, PT ;  /* 0x000000041800780c */ /* 0x001fe40003f06070 */
[----:B------:R-:W-:-:S11]  /*0410*/  IADD3 R24, PT, PT, R13, 0x1, -R24 ;  /* 0x000000010d187810 */ /* 0x000fd60007ffe818 */
[----:B------:R-:W-:Y:S05]  /*0420*/  @!P0 BRA `(.L_x_7) ;  /* 0x0000000000688947 */ /* 0x000fea0003800000 */
[----:B------:R-:W0:Y:S01]  /*0430*/  S2UR UR5, SR_CgaCtaId ;  /* 0x00000000000579c3 */ /* 0x000e220000008800 */
[----:B------:R-:W-:Y:S01]  /*0440*/  IMAD R27, R24, R0, R15 ;  /* 0x00000000181b7224 */ /* 0x000fe200078e020f */
[----:B------:R-:W-:Y:S01]  /*0450*/  MOV R9, RZ ;  /* 0x000000ff00097202 */ /* 0x000fe20000000f00 */
[----:B------:R-:W-:Y:S01]  /*0460*/  IMAD.MOV.U32 R26, RZ, RZ, R8 ;  /* 0x000000ffff1a7224 */ /* 0x000fe200078e0008 */
[----:B------:R-:W-:-:S04]  /*0470*/  UMOV UR4, 0x400 ;  /* 0x0000040000047882 */ /* 0x000fc80000000000 */
[----:B------:R-:W1:Y:S01]  /*0480*/  LDC.64 R2, c[0x0][0x380] ;  /* 0x0000e000ff027b82 */ /* 0x000e620000000a00 */
[----:B0-----:R-:W-:-:S12]  /*0490*/  ULEA UR4, UR5, UR4, 0x18 ;  /* 0x0000000405047291 */ /* 0x001fd8000f8ec0ff */
.L_x_8:
[----:B-1----:R-:W-:Y:S01]  /*04a0*/  IMAD.WIDE R18, R27, 0x4, R2 ;  /* 0x000000041b127825 */ /* 0x002fe200078e0202 */
[----:B------:R-:W0:Y:S03]  /*04b0*/  LDS.128 R4, [UR4] ;  /* 0x00000004ff047984 */ /* 0x000e260008000c00 */
[C---:B------:R-:W-:Y:S02]  /*04c0*/  IMAD.WIDE R16, R0.reuse, 0x4, R18 ;  /* 0x0000000400107825 */ /* 0x040fe400078e0212 */
[----:B------:R-:W0:Y:S02]  /*04d0*/  LDG.E.CONSTANT R18, desc[UR6][R18.64] ;  /* 0x0000000612127981 */ /* 0x000e24000c1e9900 */
[C---:B------:R-:W-:Y:S02]  /*04e0*/  IMAD.WIDE R20, R0.reuse, 0x4, R16 ;  /* 0x0000000400147825 */ /* 0x040fe400078e0210 */
[----:B------:R-:W2:Y:S02]  /*04f0*/  LDG.E.CONSTANT R16, desc[UR6][R16.64] ;  /* 0x0000000610107981 */ /* 0x000ea4000c1e9900 */
[----:B------:R-:W-:-:S02]  /*0500*/  IMAD.WIDE R22, R0, 0x4, R20 ;  /* 0x0000000400167825 */ /* 0x000fc400078e0214 */
[----:B------:R-:W3:Y:S04]  /*0510*/  LDG.E.CONSTANT R28, desc[UR6][R20.64] ;  /* 0x00000006141c7981 */ /* 0x000ee8000c1e9900 */
[----:B------:R-:W4:Y:S01]  /*0520*/  LDG.E.CONSTANT R22, desc[UR6][R22.64] ;  /* 0x0000000616167981 */ /* 0x000f22000c1e9900 */
[----:B------:R-:W-:Y:S01]  /*0530*/  IADD3 R26, PT, PT, R26, 0x4, RZ ;  /* 0x000000041a1a7810 */ /* 0x000fe20007ffe0ff */
[----:B------:R-:W-:Y:S01]  /*0540*/  UIADD3 UR4, UPT, UPT, UR4, 0x10, URZ ;  /* 0x0000001004047890 */ /* 0x000fe2000fffe0ff */
[----:B------:R-:W-:Y:S02]  /*0550*/  IMAD R27, R0, 0x4, R27 ;  /* 0x00000004001b7824 */ /* 0x000fe400078e021b */
[----:B------:R-:W-:Y:S01]  /*0560*/  ISETP.NE.AND P0, PT, R26, RZ, PT ;  /* 0x000000ff1a00720c */ /* 0x000fe20003f05270 */
[----:B0-----:R-:W-:-:S04]  /*0570*/  FFMA R4, R18, R4, R9 ;  /* 0x0000000412047223 */ /* 0x001fc80000000009 */
[----:B--2---:R-:W-:-:S04]  /*0580*/  FFMA R5, R5, R16, R4 ;  /* 0x0000001005057223 */ /* 0x004fc80000000004 */
[----:B---3--:R-:W-:-:S04]  /*0590*/  FFMA R6, R6, R28, R5 ;  /* 0x0000001c06067223 */ /* 0x008fc80000000005 */
[----:B----4-:R-:W-:Y:S01]  /*05a0*/  FFMA R9, R7, R22, R6 ;  /* 0x0000001607097223 */ /* 0x010fe20000000006 */
[----:B------:R-:W-:Y:S06]  /*05b0*/  @P0 BRA `(.L_x_8) ;  /* 0xfffffffc00b80947 */ /* 0x000fec000383ffff */
[----:B------:R-:W-:-:S07]  /*05c0*/  MOV R7, R11 ;  /* 0x0000000b00077202 */ /* 0x000fce0000000f00 */
.L_x_7:
[----:B------:R-:W0:Y:S01]  /*05d0*/  LDC.64 R2, c[0x0][0x3a8] ;  /* 0x0000ea00ff027b82 */ /* 0x000e220000000a00 */
[----:B------:R-:W-:Y:S01]  /*05e0*/  ISETP.NE.AND P0, PT, R10, RZ, PT ;  /* 0x000000ff0a00720c */ /* 0x000fe20003f05270 */
[----:B0-----:R-:W-:-:S12]  /*05f0*/  IMAD.WIDE R2, R25, 0x4, R2 ;  /* 0x0000000419027825 */ /* 0x001fd800078e0202 */
[----:B------:R-:W-:Y:S05]  /*0600*/  @!P0 BRA `(.L_x_9) ;  /* 0x0000000000508947 */ /* 0x000fea0003800000 */
[----:B------:R-:W0:Y:S01]  /*0610*/  LDC.64 R4, c[0x0][0x380] ;  /* 0x0000e000ff047b82 */ /* 0x000e220000000a00 */
[----:B------:R-:W-:-:S05]  /*0620*/  IADD3 R24, PT, PT, R24, R7, RZ ;  /* 0x0000000718187210 */ /* 0x000fca0007ffe0ff */
[----:B------:R-:W-:-:S04]  /*0630*/  IMAD R17, R24, R0, R15 ;  /* 0x0000000018117224 */ /* 0x000fc800078e020f */
[----:B0-----:R-:W-:-:S05]  /*0640*/  IMAD.WIDE R16, R17, 0x4, R4 ;  /* 0x0000000411107825 */ /* 0x001fca00078e0204 */
[----:B------:R-:W2:Y:S01]  /*0650*/  LDG.E.CONSTANT R18, desc[UR6][R16.64] ;  /* 0x0000000610127981 */ /* 0x000ea2000c1e9900 */
[----:B------:R-:W-:Y:S02]  /*0660*/  MOV R4, 0x400 ;  /* 0x0000040000047802 */ /* 0x000fe40000000f00 */
[----:B------:R-:W-:Y:S01]  /*0670*/  ISETP.NE.AND P0, PT, R10, 0x1, PT ;  /* 0x000000010a00780c */ /* 0x000fe20003f05270 */
[----:B------:R-:W0:Y:S02]  /*0680*/  S2R R5, SR_CgaCtaId ;  /* 0x0000000000057919 */ /* 0x000e240000008800 */
[----:B0-----:R-:W-:-:S05]  /*0690*/  LEA R4, R5, R4, 0x18 ;  /* 0x0000000405047211 */ /* 0x001fca00078ec0ff */
[----:B------:R-:W-:-:S06]  /*06a0*/  IMAD R4, R7, 0x4, R4 ;  /* 0x0000000407047824 */ /* 0x000fcc00078e0204 */
[----:B------:R-:W2:Y:S02]  /*06b0*/  LDS.128 R4, [R4] ;  /* 0x0000000004047984 */ /* 0x000ea40000000c00 */
[----:B--2---:R-:W-:Y:S01]  /*06c0*/  FFMA R9, R18, R4, R9 ;  /* 0x0000000412097223 */ /* 0x004fe20000000009 */
[----:B------:R-:W-:Y:S06]  /*06d0*/  @!P0 BRA `(.L_x_9) ;  /* 0x00000000001c8947 */ /* 0x000fec0003800000 */
[----:B------:R-:W-:Y:S01]  /*06e0*/  ISETP.NE.AND P0, PT, R10, 0x2, PT ;  /* 0x000000020a00780c */ /* 0x000fe20003f05270 */
[----:B------:R-:W-:-:S12]  /*06f0*/  IMAD.WIDE R18, R0, 0x4, R16 ;  /* 0x0000000400127825 */ /* 0x000fd800078e0210 */
[----:B------:R-:W-:Y:S02]  /*0700*/  @P0 IMAD.WIDE R16, R0, 0x4, R18 ;  /* 0x0000000400100825 */ /* 0x000fe400078e0212 */
[----:B------:R-:W2:Y:S04]  /*0710*/  LDG.E.CONSTANT R18, desc[UR6][R18.64] ;  /* 0x0000000612127981 */ /* 0x000ea8000c1e9900 */
[----:B------:R-:W3:Y:S01]  /*0720*/  @P0 LDG.E.CONSTANT R16, desc[UR6][R16.64] ;  /* 0x0000000610100981 */ /* 0x000ee2000c1e9900 */
[----:B--2---:R-:W-:-:S04]  /*0730*/  FFMA R9, R18, R5, R9 ;  /* 0x0000000512097223 */ /* 0x004fc80000000009 */
[----:B---3--:R-:W-:-:S07]  /*0740*/  @P0 FFMA R9, R16, R6, R9 ;  /* 0x0000000610090223 */ /* 0x008fce0000000009 */
.L_x_9:
[----:B------:R1:W-:Y:S01]  /*0750*/  STG.E desc[UR6][R2.64], R9 ;  /* 0x0000000902007986 */ /* 0x0003e2000c101906 */
[----:B------:R-:W-:Y:S05]  /*0760*/  BRA `(.L_x_10) ;  /* 0x0000000000107947 */ /* 0x000fea0003800000 */
.L_x_6:
[----:B------:R-:W0:Y:S01]  /*0770*/  LDC.64 R2, c[0x0][0x3a8] ;  /* 0x0000ea00ff027b82 */ /* 0x000e220000000a00 */
[----:B------:R-:W-:Y:S01]  /*0780*/  MOV R5, 0x7fc00000 ;  /* 0x7fc0000000057802 */ /* 0x000fe20000000f00 */
[----:B0-----:R-:W-:-:S05]  /*0790*/  IMAD.WIDE R2, R25, 0x4, R2 ;  /* 0x0000000419027825 */ /* 0x001fca00078e0202 */
[----:B------:R0:W-:Y:S02]  /*07a0*/  STG.E desc[UR6][R2.64], R5 ;  /* 0x0000000502007986 */ /* 0x0001e4000c101906 */
.L_x_10:
[----:B------:R-:W-:Y:S05]  /*07b0*/  BSYNC.RECONVERGENT B0 ;  /* 0x0000000000007941 */ /* 0x000fea0003800200 */
.L_x_5:
[----:B------:R-:W2:Y:S01]  /*07c0*/  LDCU UR4, c[0x0][0x398] ;  /* 0x00007300ff0477ac */ /* 0x000ea20008000800 */
[----:B------:R-:W-:-:S04]  /*07d0*/  IADD3 R13, PT, PT, R14, R13, RZ ;  /* 0x0000000d0e0d7210 */ /* 0x000fc80007ffe0ff */
[----:B--2---:R-:W-:-:S13]  /*07e0*/  ISETP.GE.AND P0, PT, R13, UR4, PT ;  /* 0x000000040d007c0c */ /* 0x004fda000bf06270 */
[----:B------:R-:W-:Y:S05]  /*07f0*/  @!P0 BRA `(.L_x_11) ;  /* 0xfffffff800e08947 */ /* 0x000fea000383ffff */
[----:B------:R-:W-:Y:S05]  /*0800*/  EXIT ;  /* 0x000000000000794d */ /* 0x000fea0003800000 */
.L_x_12:
[----:B------:R-:W-:-:S00]  /*0810*/  BRA `(.L_x_12) ;  /* 0xfffffffc00fc7947 */ /* 0x000fc0000383ffff */
[----:B------:R-:W-:-:S00]  /*0820*/  NOP ;  /* 0x0000000000007918 */ /* 0x000fc00000000000 */
        /* <DEDUP_REMOVED lines=13> */
.L_x_28:


//--------------------- .text.trima_batch_f32     --------------------------
	.section	.text.trima_batch_f32,"ax",@progbits
	.align	128
        .global         trima_batch_f32
        .type           trima_batch_f32,@function
        .size           trima_batch_f32,(.L_x_27 - trima_batch_f32)
        .other          trima_batch_f32,@"STO_CUDA_ENTRY STV_DEFAULT"
trima_batch_f32:
.text.trima_batch_f32:
[----:B------:R-:W-:Y:S01]  /*0000*/  LDC R1, c[0x0][0x37c] ;  /* 0x0000df00ff017b82 */ /* 0x000fe20000000800 */
[----:B------:R-:W0:Y:S01]  /*0010*/  S2R R2, SR_CTAID.Y ;  /* 0x0000000000027919 */ /* 0x000e220000002600 */
[----:B------:R-:W0:Y:S02]  /*0020*/  LDCU UR4, c[0x0][0x39c] ;  /* 0x00007380ff0477ac */ /* 0x000e240008000800 */
[----:B0-----:R-:W-:-:S13]  /*0030*/  ISETP.GE.AND P0, PT, R2, UR4, PT ;  /* 0x0000000402007c0c */ /* 0x001fda000bf06270 */
[----:B------:R-:W-:Y:S05]  /*0040*/  @P0 EXIT ;  /* 0x000000000000094d */ /* 0x000fea0003800000 */
[----:B------:R-:W0:Y:S01]  /*0050*/  LDC.64 R4, c[0x0][0x388] ;  /* 0x0000e200ff047b82 */ /* 0x000e220000000a00 */
[----:B------:R-:W1:Y:S07]  /*0060*/  LDCU.64 UR8, c[0x0][0x358] ;  /* 0x00006b00ff0877ac */ /* 0x000e6e0008000a00 */
[----:B------:R-:W2:Y:S01]  /*0070*/  LDC R0, c[0x0][0x3a0] ;  /* 0x0000e800ff007b82 */ /* 0x000ea20000000800 */
[----:B0-----:R-:W-:-:S05]  /*0080*/  IMAD.WIDE.U32 R4, R2, 0x4, R4 ;  /* 0x0000000402047825 */ /* 0x001fca00078e0004 */
[----:B-1----:R-:W2:Y:S02]  /*0090*/  LDG.E.CONSTANT R3, desc[UR8][R4.64] ;  /* 0x0000000804037981 */ /* 0x002ea4000c1e9900 */
[----:B--2---:R-:W-:-:S04]  /*00a0*/  ISETP.GT.AND P0, PT, R3, R0, PT ;  /* 0x000000000300720c */ /* 0x004fc80003f04270 */
[----:B------:R-:W-:-:S13]  /*00b0*/  ISETP.LT.OR P0, PT, R3, 0x1, P0 ;  /* 0x000000010300780c */ /* 0x000fda0000701670 */
[----:B------:R-:W-:Y:S05]  /*00c0*/  @P0 EXIT ;  /* 0x000000000000094d */ /* 0x000fea0003800000 */
[----:B------:R-:W0:Y:S02]  /*00d0*/  LDC.64 R8, c[0x0][0x390] ;  /* 0x0000e400ff087b82 */ /* 0x000e240000000a00 */
[----:B0-----:R-:W-:-:S06]  /*00e0*/  IMAD.WIDE.U32 R8, R2, 0x4, R8 ;  /* 0x0000000402087825 */ /* 0x001fcc00078e0008 */
[----:B------:R0:W5:Y:S01]  /*00f0*/  LDG.E.CONSTANT R8, desc[UR8][R8.64] ;  /* 0x0000000808087981 */ /* 0x000162000c1e9900 */
[----:B------:R-:W-:Y:S01]  /*0100*/  BSSY.RECONVERGENT B0, `(.L_x_13) ;  /* 0x0000026000007945 */ /* 0x000fe20003800200 */
[----:B------:R-:W1:Y:S02]  /*0110*/  S2R R4, SR_TID.X ;  /* 0x0000000000047919 */ /* 0x000e640000002100 */
[----:B-1----:R-:W-:-:S13]  /*0120*/  ISETP.GE.U32.AND P0, PT, R4, R3, PT ;  /* 0x000000030400720c */ /* 0x002fda0003f06070 */
[----:B0-----:R-:W-:Y:S05]  /*0130*/  @P0 BRA `(.L_x_14) ;  /* 0x0000000000880947 */ /* 0x001fea0003800000 */
[----:B------:R-:W-:Y:S01]  /*0140*/  VIADD R6, R3, 0x1 ;  /* 0x0000000103067836 */ /* 0x000fe20000000000 */
[----:B------:R-:W0:Y:S04]  /*0150*/  LDC R7, c[0x0][0x360] ;  /* 0x0000d800ff077b82 */ /* 0x000e280000000800 */
[----:B------:R-:W-:-:S05]  /*0160*/  SHF.R.U32.HI R6, RZ, 0x1, R6 ;  /* 0x00000001ff067819 */ /* 0x000fca0000011606 */
[----:B------:R-:W-:-:S04]  /*0170*/  IMAD.IADD R5, R3, 0x1, -R6 ;  /* 0x0000000103057824 */ /* 0x000fc800078e0a06 */
[----:B------:R-:W-:-:S05]  /*0180*/  IMAD R0, R6, R5, R6 ;  /* 0x0000000506007224 */ /* 0x000fca00078e0206 */
[----:B------:R-:W-:-:S05]  /*0190*/  I2FP.F32.S32 R0, R0 ;  /* 0x0000000000007245 */ /* 0x000fca0000201400 */
[----:B------:R-:W-:-:S05]  /*01a0*/  VIADD R9, R0, 0x1800000 ;  /* 0x0180000000097836 */ /* 0x000fca0000000000 */
[----:B------:R-:W-:-:S04]  /*01b0*/  LOP3.LUT R9, R9, 0x7f800000, RZ, 0xc0, !PT ;  /* 0x7f80000009097812 */ /* 0x000fc800078ec0ff */
[----:B------:R-:W-:-:S13]  /*01c0*/  ISETP.GT.U32.AND P0, PT, R9, 0x1ffffff, PT ;  /* 0x01ffffff0900780c */ /* 0x000fda0003f04070 */
[----:B------:R-:W-:Y:S05]  /*01d0*/  @P0 BRA `(.L_x_15) ;  /* 0x00000000000c0947 */ /* 0x000fea0003800000 */
[----:B------:R-:W-:-:S07]  /*01e0*/  MOV R10, 0x200 ;  /* 0x00000200000a7802 */ /* 0x000fce0000000f00 */
[----:B0----5:R-:W-:Y:S05]  /*01f0*/  CALL.REL.NOINC `($__internal_0_$__cuda_sm20_rcp_rn_f32_slowpath) ;  /* 0x0000000400907944 */ /* 0x021fea0003c00000 */
[----:B------:R-:W-:Y:S05]  /*0200*/  BRA `(.L_x_16) ;  /* 0x0000000000107947 */ /* 0x000fea0003800000 */
.L_x_15:
[----:B------:R-:W1:Y:S02]  /*0210*/  MUFU.RCP R9, R0 ;  /* 0x0000000000097308 */ /* 0x000e640000001000 */
[----:B-1----:R-:W-:-:S04]  /*0220*/  FFMA R10, R0, R9, -1 ;  /* 0xbf800000000a7423 */ /* 0x002fc80000000009 */
[----:B------:R-:W-:-:S04]  /*0230*/  FADD.FTZ R10, -R10, -RZ ;  /* 0x800000ff0a0a7221 */ /* 0x000fc80000010100 */
[----:B------:R-:W-:-:S07]  /*0240*/  FFMA R9, R9, R10, R9 ;  /* 0x0000000a09097223 */ /* 0x000fce0000000009 */
.L_x_16:
[----:B------:R-:W1:Y:S01]  /*0250*/  S2R R13, SR_CgaCtaId ;  /* 0x00000000000d7919 */ /* 0x000e620000008800 */
[----:B------:R-:W-:Y:S01]  /*0260*/  MOV R10, 0x400 ;  /* 0x00000400000a7802 */ /* 0x000fe20000000f00 */
[----:B------:R-:W-:-:S03]  /*0270*/  IMAD.MOV.U32 R0, RZ, RZ, R4 ;  /* 0x000000ffff007224 */ /* 0x000fc600078e0004 */
[----:B-1----:R-:W-:-:S07]  /*0280*/  LEA R13, R13, R10, 0x18 ;  /* 0x0000000a0d0d7211 */ /* 0x002fce00078ec0ff */
.L_x_17:
[C---:B------:R-:W-:Y:S01]  /*0290*/  ISETP.GE.AND P1, PT, R0.reuse, R6, PT ;  /* 0x000000060000720c */ /* 0x040fe20003f26270 */
[C---:B-1----:R-:W-:Y:S01]  /*02a0*/  VIADD R10, R0.reuse, 0x1 ;  /* 0x00000001000a7836 */ /* 0x042fe20000000000 */
[----:B------:R-:W-:Y:S02]  /*02b0*/  ISETP.GT.AND P0, PT, R0, R5, PT ;  /* 0x000000050000720c */ /* 0x000fe40003f04270 */
[----:B------:R-:W-:-:S09]  /*02c0*/  IADD3 R11, PT, PT, R3, -R0, RZ ;  /* 0x80000000030b7210 */ /* 0x000fd20007ffe0ff */
[----:B------:R-:W-:Y:S01]  /*02d0*/  @P1 SEL R10, R11, R6, P0 ;  /* 0x000000060b0a1207 */ /* 0x000fe20000000000 */
[----:B------:R-:W-:Y:S02]  /*02e0*/  IMAD R11, R0, 0x4, R13 ;  /* 0x00000004000b7824 */ /* 0x000fe400078e020d */
[----:B0-----:R-:W-:Y:S01]  /*02f0*/  IMAD.IADD R0, R7, 0x1, R0 ;  /* 0x0000000107007824 */ /* 0x001fe200078e0200 */
[----:B------:R-:W-:-:S04]  /*0300*/  VIMNMX R10, PT, PT, RZ, R10, !PT ;  /* 0x0000000aff0a7248 */ /* 0x000fc80007fe0100 */
[----:B------:R-:W-:Y:S02]  /*0310*/  I2FP.F32.U32 R10, R10 ;  /* 0x0000000a000a7245 */ /* 0x000fe40000201000 */
[----:B------:R-:W-:-:S03]  /*0320*/  ISETP.GE.AND P0, PT, R0, R3, PT ;  /* 0x000000030000720c */ /* 0x000fc60003f06270 */
[----:B------:R-:W-:-:S05]  /*0330*/  FMUL R10, R10, R9 ;  /* 0x000000090a0a7220 */ /* 0x000fca0000400000 */
[----:B------:R1:W-:Y:S05]  /*0340*/  STS [R11], R10 ;  /* 0x0000000a0b007388 */ /* 0x0003ea0000000800 */
[----:B------:R-:W-:Y:S05]  /*0350*/  @!P0 BRA `(.L_x_17) ;  /* 0xfffffffc00cc8947 */ /* 0x000fea000383ffff */
.L_x_14:
[----:B------:R-:W-:Y:S05]  /*0360*/  BSYNC.RECONVERGENT B0 ;  /* 0x0000000000007941 */ /* 0x000fea0003800200 */
.L_x_13:
[----:B------:R-:W1:Y:S01]  /*0370*/  S2UR UR4, SR_CTAID.X ;  /* 0x00000000000479c3 */ /* 0x000e620000002500 */
[----:B------:R-:W0:Y:S07]  /*0380*/  LDCU UR5, c[0x0][0x398] ;  /* 0x00007300ff0577ac */ /* 0x000e2e0008000800 */
[----:B------:R-:W1:Y:S02]  /*0390*/  LDC R5, c[0x0][0x360] ;  /* 0x0000d800ff057b82 */ /* 0x000e640000000800 */
[----:B-1----:R-:W-:-:S06]  /*03a0*/  IMAD R11, R5, UR4, R4 ;  /* 0x00000004050b7c24 */ /* 0x002fcc000f8e0204 */
[----:B------:R-:W-:Y:S01]  /*03b0*/  BAR.SYNC.DEFER_BLOCKING 0x0 ;  /* 0x0000000000007b1d */ /* 0x000fe20000010000 */
[----:B0-----:R-:W-:-:S13]  /*03c0*/  ISETP.GE.AND P0, PT, R11, UR5, PT ;  /* 0x000000050b007c0c */ /* 0x001fda000bf06270 */
[----:B------:R-:W-:Y:S05]  /*03d0*/  @P0 EXIT ;  /* 0x000000000000094d */ /* 0x000fea0003800000 */
[----:B------:R-:W0:Y:S01]  /*03e0*/  LDCU.64 UR6, c[0x0][0x380] ;  /* 0x00007000ff0677ac */ /* 0x000e220008000a00 */
[C---:B------:R-:W-:Y:S02]  /*03f0*/  LOP3.LUT R0, R3.reuse, 0x7ffffffc, RZ, 0xc0, !PT ;  /* 0x7ffffffc03007812 */ /* 0x040fe400078ec0ff */
[----:B------:R-:W-:Y:S01]  /*0400*/  LOP3.LUT R16, R3, 0x3, RZ, 0xc0, !PT ;  /* 0x0000000303107812 */ /* 0x000fe200078ec0ff */
[----:B------:R-:W1:Y:S02]  /*0410*/  LDCU UR4, c[0x0][0x370] ;  /* 0x00006e00ff0477ac */ /* 0x000e640008000800 */
[----:B------:R-:W-:Y:S01]  /*0420*/  IMAD.MOV R9, RZ, RZ, -R0 ;  /* 0x000000ffff097224 */ /* 0x000fe200078e0a00 */
[----:B0-----:R-:W-:Y:S01]  /*0430*/  UIADD3 UR5, UP0, UPT, UR6, 0x8, URZ ;  /* 0x0000000806057890 */ /* 0x001fe2000ff1e0ff */
[----:B-1----:R-:W-:-:S03]  /*0440*/  IMAD R10, R5, UR4, RZ ;  /* 0x00000004050a7c24 */ /* 0x002fc6000f8e02ff */
[----:B------:R-:W-:-:S12]  /*0450*/  UIADD3.X UR6, UPT, UPT, URZ, UR7, URZ, UP0, !UPT ;  /* 0x00000007ff067290 */ /* 0x000fd800087fe4ff */
.L_x_22:
[----:B-----5:R-:W-:Y:S01]  /*0460*/  ISETP.GE.AND P0, PT, R11, R8, PT ;  /* 0x000000080b00720c */ /* 0x020fe20003f06270 */
[----:B------:R-:W-:Y:S01]  /*0470*/  BSSY.RECONVERGENT B0, `(.L_x_18) ;  /* 0x0000033000007945 */ /* 0x000fe20003800200 */
[----:B0-----:R-:W-:-:S11]  /*0480*/  IMAD.MOV.U32 R13, RZ, RZ, 0x7fc00000 ;  /* 0x7fc00000ff0d7424 */ /* 0x001fd600078e00ff */
[----:B------:R-:W-:Y:S05]  /*0490*/  @!P0 BRA `(.L_x_19) ;  /* 0x0000000000c08947 */ /* 0x000fea0003800000 */
[----:B------:R-:W-:Y:S01]  /*04a0*/  ISETP.GE.U32.AND P0, PT, R3, 0x4, PT ;  /* 0x000000040300780c */ /* 0x000fe20003f06070 */
[----:B------:R-:W-:Y:S01]  /*04b0*/  HFMA2 R13, -RZ, RZ, 0, 0 ;  /* 0x00000000ff0d7431 */ /* 0x000fe200000001ff */
[----:B------:R-:W-:Y:S01]  /*04c0*/  IADD3 R12, PT, PT, R11, 0x1, -R3 ;  /* 0x000000010b0c7810 */ /* 0x000fe20007ffe803 */
[----:B------:R-:W-:-:S10]  /*04d0*/  IMAD.MOV.U32 R5, RZ, RZ, RZ ;  /* 0x000000ffff057224 */ /* 0x000fd400078e00ff */
[----:B------:R-:W-:Y:S05]  /*04e0*/  @!P0 BRA `(.L_x_20) ;  /* 0x0000000000608947 */ /* 0x000fea0003800000 */
[----:B------:R-:W0:Y:S01]  /*04f0*/  S2UR UR7, SR_CgaCtaId ;  /* 0x00000000000779c3 */ /* 0x000e220000008800 */
[----:B------:R-:W-:Y:S01]  /*0500*/  IMAD.MOV.U32 R13, RZ, RZ, RZ ;  /* 0x000000ffff0d7224 */ /* 0x000fe200078e00ff */
[----:B------:R-:W-:Y:S01]  /*0510*/  UMOV UR4, 0x400 ;  /* 0x0000040000047882 */ /* 0x000fe20000000000 */
[----:B------:R-:W-:Y:S02]  /*0520*/  IMAD.MOV.U32 R17, RZ, RZ, R12 ;  /* 0x000000ffff117224 */ /* 0x000fe400078e000c */
[----:B------:R-:W-:Y:S01]  /*0530*/  IMAD.MOV.U32 R18, RZ, RZ, R9 ;  /* 0x000000ffff127224 */ /* 0x000fe200078e0009 */
[----:B0-----:R-:W-:-:S12]  /*0540*/  ULEA UR4, UR7, UR4, 0x18 ;  /* 0x0000000407047291 */ /* 0x001fd8000f8ec0ff */
.L_x_21:
[----:B------:R-:W-:Y:S01]  /*0550*/  MOV R14, UR5 ;  /* 0x00000005000e7c02 */ /* 0x000fe20008000f00 */
[----:B------:R-:W-:Y:S01]  /*0560*/  IMAD.U32 R15, RZ, RZ, UR6 ;  /* 0x00000006ff0f7e24 */ /* 0x000fe2000f8e00ff */
[----:B------:R-:W0:Y:S03]  /*0570*/  LDS.128 R4, [UR4] ;  /* 0x00000004ff047984 */ /* 0x000e260008000c00 */
[----:B------:R-:W-:-:S05]  /*0580*/  IMAD.WIDE R14, R17, 0x4, R14 ;  /* 0x00000004110e7825 */ /* 0x000fca00078e020e */
[----:B------:R-:W0:Y:S04]  /*0590*/  LDG.E.CONSTANT R20, desc[UR8][R14.64+-0x8] ;  /* 0xfffff8080e147981 */ /* 0x000e28000c1e9900 */
[----:B------:R-:W2:Y:S04]  /*05a0*/  LDG.E.CONSTANT R19, desc[UR8][R14.64+-0x4] ;  /* 0xfffffc080e137981 */ /* 0x000ea8000c1e9900 */
[----:B------:R-:W3:Y:S04]  /*05b0*/  LDG.E.CONSTANT R21, desc[UR8][R14.64] ;  /* 0x000000080e157981 */ /* 0x000ee8000c1e9900 */
[----:B------:R-:W4:Y:S01]  /*05c0*/  LDG.E.CONSTANT R22, desc[UR8][R14.64+0x4] ;  /* 0x000004080e167981 */ /* 0x000f22000c1e9900 */
[----:B------:R-:W-:Y:S01]  /*05d0*/  VIADD R18, R18, 0x4 ;  /* 0x0000000412127836 */ /* 0x000fe20000000000 */
[----:B------:R-:W-:Y:S01]  /*05e0*/  UIADD3 UR4, UPT, UPT, UR4, 0x10, URZ ;  /* 0x0000001004047890 */ /* 0x000fe2000fffe0ff */
[----:B------:R-:W-:-:S03]  /*05f0*/  VIADD R17, R17, 0x4 ;  /* 0x0000000411117836 */ /* 0x000fc60000000000 */
[----:B------:R-:W-:Y:S01]  /*0600*/  ISETP.NE.AND P0, PT, R18, RZ, PT ;  /* 0x000000ff1200720c */ /* 0x000fe20003f05270 */
[----:B0-----:R-:W-:-:S04]  /*0610*/  FFMA R4, R20, R4, R13 ;  /* 0x0000000414047223 */ /* 0x001fc8000000000d */
[----:B--2---:R-:W-:-:S04]  /*0620*/  FFMA R5, R5, R19, R4 ;  /* 0x0000001305057223 */ /* 0x004fc80000000004 */
[----:B---3--:R-:W-:-:S04]  /*0630*/  FFMA R6, R6, R21, R5 ;  /* 0x0000001506067223 */ /* 0x008fc80000000005 */
[----:B----4-:R-:W-:Y:S01]  /*0640*/  FFMA R13, R7, R22, R6 ;  /* 0x00000016070d7223 */ /* 0x010fe20000000006 */
[----:B------:R-:W-:Y:S06]  /*0650*/  @P0 BRA `(.L_x_21) ;  /* 0xfffffffc00bc0947 */ /* 0x000fec000383ffff */
[----:B------:R-:W-:-:S07]  /*0660*/  IMAD.MOV.U32 R5, RZ, RZ, R0 ;  /* 0x000000ffff057224 */ /* 0x000fce00078e0000 */
.L_x_20:
[----:B------:R-:W-:-:S13]  /*0670*/  ISETP.NE.AND P0, PT, R16, RZ, PT ;  /* 0x000000ff1000720c */ /* 0x000fda0003f05270 */
[----:B------:R-:W-:Y:S05]  /*0680*/  @!P0 BRA `(.L_x_19) ;  /* 0x0000000000448947 */ /* 0x000fea0003800000 */
[----:B------:R-:W0:Y:S01]  /*0690*/  LDC.64 R14, c[0x0][0x380] ;  /* 0x0000e000ff0e7b82 */ /* 0x000e220000000a00 */
[----:B------:R-:W-:-:S05]  /*06a0*/  IADD3 R7, PT, PT, R12, R5, RZ ;  /* 0x000000050c077210 */ /* 0x000fca0007ffe0ff */
        /* <DEDUP_REMOVED lines=11> */
[----:B------:R-:W2:-:S12]  /*0760*/  LDG.E.CONSTANT R4, desc[UR8][R14.64+0x4] ;  /* 0x000004080e047981 */ /* 0x000e98000c1e9900 */
[----:B------:R-:W3:Y:S01]  /*0770*/  @P0 LDG.E.CONSTANT R12, desc[UR8][R14.64+0x8] ;  /* 0x000008080e0c0981 */ /* 0x000ee2000c1e9900 */
[----:B--2---:R-:W-:-:S04]  /*0780*/  FFMA R13, R4, R5, R13 ;  /* 0x00000005040d7223 */ /* 0x004fc8000000000d */
[----:B---3--:R-:W-:-:S07]  /*0790*/  @P0 FFMA R13, R12, R6, R13 ;  /* 0x000000060c0d0223 */ /* 0x008fce000000000d */
.L_x_19:
[----:B------:R-:W-:Y:S05]  /*07a0*/  BSYNC.RECONVERGENT B0 ;  /* 0x0000000000007941 */ /* 0x000fea0003800200 */
.L_x_18:
[----:B------:R-:W0:Y:S01]  /*07b0*/  LDC.64 R4, c[0x0][0x3a8] ;  /* 0x0000ea00ff047b82 */ /* 0x000e220000000a00 */
[----:B------:R-:W1:Y:S02]  /*07c0*/  LDCU UR4, c[0x0][0x398] ;  /* 0x00007300ff0477ac */ /* 0x000e640008000800 */
[--C-:B-1----:R-:W-:Y:S02]  /*07d0*/  IMAD R7, R2, UR4, R11.reuse ;  /* 0x0000000402077c24 */ /* 0x102fe4000f8e020b */
[----:B------:R-:W-:Y:S02]  /*07e0*/  IMAD.IADD R11, R10, 0x1, R11 ;  /* 0x000000010a0b7824 */ /* 0x000fe400078e020b */
[----:B0-----:R-:W-:-:S03]  /*07f0*/  IMAD.WIDE R4, R7, 0x4, R4 ;  /* 0x0000000407047825 */ /* 0x001fc600078e0204 */
[----:B------:R-:W-:Y:S02]  /*0800*/  ISETP.GE.AND P0, PT, R11, UR4, PT ;  /* 0x000000040b007c0c */ /* 0x000fe4000bf06270 */
[----:B------:R0:W-:Y:S11]  /*0810*/  STG.E desc[UR8][R4.64], R13 ;  /* 0x0000000d04007986 */ /* 0x0001f6000c101908 */
[----:B------:R-:W-:Y:S05]  /*0820*/  @!P0 BRA `(.L_x_22) ;  /* 0xfffffffc000c8947 */ /* 0x000fea000383ffff */
[----:B------:R-:W-:Y:S05]  /*0830*/  EXIT ;  /* 0x000000000000794d */ /* 0x000fea0003800000 */
        .weak           $__internal_0_$__cuda_sm20_rcp_rn_f32_slowpath
        .type           $__internal_0_$__cuda_sm20_rcp_rn_f32_slowpath,@function
        .size           $__internal_0_$__cuda_sm20_rcp_rn_f32_slowpath,(.L_x_27 - $__internal_0_$__cuda_sm20_rcp_rn_f32_slowpath)
$__internal_0_$__cuda_sm20_rcp_rn_f32_slowpath:
[----:B------:R-:W-:-:S05]  /*0840*/  IMAD.SHL.U32 R9, R0, 0x2, RZ ;  /* 0x0000000200097824 */ /* 0x000fca00078e00ff */
[----:B------:R-:W-:-:S04]  /*0850*/  SHF.R.U32.HI R9, RZ, 0x18, R9 ;  /* 0x00000018ff097819 */ /* 0x000fc80000011609 */
[----:B------:R-:W-:-:S13]  /*0860*/  ISETP.NE.U32.AND P0, PT, R9, RZ, PT ;  /* 0x000000ff0900720c */ /* 0x000fda0003f05070 */
[----:B------:R-:W-:Y:S05]  /*0870*/  @P0 BRA `(.L_x_23) ;  /* 0x00000000002c0947 */ /* 0x000fea0003800000 */
[----:B------:R-:W-:-:S05]  /*0880*/  IMAD.SHL.U32 R9, R0, 0x2, RZ ;  /* 0x0000000200097824 */ /* 0x000fca00078e00ff */
[----:B------:R-:W-:-:S13]  /*0890*/  ISETP.NE.AND P0, PT, R9, RZ, PT ;  /* 0x000000ff0900720c */ /* 0x000fda0003f05270 */
[----:B------:R2:W3:Y:S01]  /*08a0*/  @!P0 MUFU.RCP R9, R0 ;  /* 0x0000000000098308 */ /* 0x0004e20000001000 */
[----:B------:R-:W-:Y:S05]  /*08b0*/  @!P0 BRA `(.L_x_24) ;  /* 0x0000000000a48947 */ /* 0x000fea0003800000 */
[----:B------:R-:W-:-:S04]  /*08c0*/  FFMA R11, R0, 1.84467440737095516160e+19, RZ ;  /* 0x5f800000000b7823 */ /* 0x000fc800000000ff */
[----:B--2---:R-:W3:Y:S02]  /*08d0*/  MUFU.RCP R0, R11 ;  /* 0x0000000b00007308 */ /* 0x004ee40000001000 */
[----:B---3--:R-:W-:-:S04]  /*08e0*/  FFMA R9, R11, R0, -1 ;  /* 0xbf8000000b097423 */ /* 0x008fc80000000000 */
[----:B------:R-:W-:-:S04]  /*08f0*/  FADD.FTZ R9, -R9, -RZ ;  /* 0x800000ff09097221 */ /* 0x000fc80000010100 */
[----:B------:R-:W-:-:S04]  /*0900*/  FFMA R0, R0, R9, R0 ;  /* 0x0000000900007223 */ /* 0x000fc80000000000 */
[----:B------:R-:W-:Y:S01]  /*0910*/  FFMA R9, R0, 1.84467440737095516160e+19, RZ ;  /* 0x5f80000000097823 */ /* 0x000fe200000000ff */
[----:B------:R-:W-:Y:S06]  /*0920*/  BRA `(.L_x_24) ;  /* 0x0000000000887947 */ /* 0x000fec0003800000 */
.L_x_23:
[----:B------:R-:W-:-:S04]  /*0930*/  IADD3 R11, PT, PT, R9, -0xfd, RZ ;  /* 0xffffff03090b7810 */ /* 0x000fc80007ffe0ff */
[----:B------:R-:W-:-:S13]  /*0940*/  ISETP.GT.U32.AND P0, PT, R11, 0x1, PT ;  /* 0x000000010b00780c */ /* 0x000fda0003f04070 */
[----:B------:R-:W-:Y:S05]  /*0950*/  @P0 BRA `(.L_x_25) ;  /* 0x0000000000780947 */ /* 0x000fea0003800000 */
[----:B------:R-:W-:Y:S01]  /*0960*/  LOP3.LUT R12, R0, 0x7fffff, RZ, 0xc0, !PT ;  /* 0x007fffff000c7812 */ /* 0x000fe200078ec0ff */
[----:B------:R-:W-:Y:S02]  /*0970*/  IMAD.MOV.U32 R16, RZ, RZ, 0x3 ;  /* 0x00000003ff107424 */ /* 0x000fe400078e00ff */
[----:B------:R-:W-:Y:S01]  /*0980*/  VIADD R9, R9, 0xffffff04 ;  /* 0xffffff0409097836 */ /* 0x000fe20000000000 */
[----:B------:R-:W-:Y:S02]  /*0990*/  LOP3.LUT R12, R12, 0x3f800000, RZ, 0xfc, !PT ;  /* 0x3f8000000c0c7812 */ /* 0x000fe400078efcff */
[----:B------:R-:W-:Y:S02]  /*09a0*/  SHF.L.U32 R17, R16, R11, RZ ;  /* 0x0000000b10117219 */ /* 0x000fe400000006ff */
[----:B------:R-:W0:Y:S02]  /*09b0*/  MUFU.RCP R13, R12 ;  /* 0x0000000c000d7308 */ /* 0x000e240000001000 */
[----:B0-----:R-:W-:-:S04]  /*09c0*/  FFMA R14, R12, R13, -1 ;  /* 0xbf8000000c0e7423 */ /* 0x001fc8000000000d */
[----:B------:R-:W-:-:S04]  /*09d0*/  FADD.FTZ R14, -R14, -RZ ;  /* 0x800000ff0e0e7221 */ /* 0x000fc80000010100 */
[CCC-:B------:R-:W-:Y:S01]  /*09e0*/  FFMA.RM R15, R13.reuse, R14.reuse, R13.reuse ;  /* 0x0000000e0d0f7223 */ /* 0x1c0fe2000000400d */
[----:B------:R-:W-:-:S04]  /*09f0*/  FFMA.RP R14, R13, R14, R13 ;  /* 0x0000000e0d0e7223 */ /* 0x000fc8000000800d */
[C---:B------:R-:W-:Y:S02]  /*0a00*/  LOP3.LUT R13, R15.reuse, 0x7fffff, RZ, 0xc0, !PT ;  /* 0x007fffff0f0d7812 */ /* 0x040fe400078ec0ff */
[----:B------:R-:W-:Y:S02]  /*0a10*/  FSETP.NEU.FTZ.AND P0, PT, R15, R14, PT ;  /* 0x0000000e0f00720b */ /* 0x000fe40003f1d000 */
[----:B------:R-:W-:Y:S02]  /*0a20*/  LOP3.LUT R14, R13, 0x800000, RZ, 0xfc, !PT ;  /* 0x008000000d0e7812 */ /* 0x000fe400078efcff */
[----:B------:R-:W-:Y:S02]  /*0a30*/  SEL R13, RZ, 0xffffffff, !P0 ;  /* 0xffffffffff0d7807 */ /* 0x000fe40004000000 */
[----:B------:R-:W-:Y:S02]  /*0a40*/  LOP3.LUT R12, R17, R14, RZ, 0xc0, !PT ;  /* 0x0000000e110c7212 */ /* 0x000fe400078ec0ff */
[----:B------:R-:W-:Y:S01]  /*0a50*/  SHF.R.U32.HI R9, RZ, R9, R14 ;  /* 0x00000009ff097219 */ /* 0x000fe2000001160e */
[----:B------:R-:W-:Y:S01]  /*0a60*/  IMAD.MOV R13, RZ, RZ, -R13 ;  /* 0x000000ffff0d7224 */ /* 0x000fe200078e0a0d */
[----:B------:R-:W-:-:S04]  /*0a70*/  SHF.R.U32.HI R12, RZ, R11, R12 ;  /* 0x0000000bff0c7219 */ /* 0x000fc8000001160c */
[----:B------:R-:W-:Y:S02]  /*0a80*/  LOP3.LUT P1, RZ, R13, R11, R14, 0xf8, !PT ;  /* 0x0000000b0dff7212 */ /* 0x000fe4000782f80e */
[C---:B------:R-:W-:Y:S02]  /*0a90*/  LOP3.LUT P0, RZ, R12.reuse, 0x1, RZ, 0xc0, !PT ;  /* 0x000000010cff7812 */ /* 0x040fe4000780c0ff */
[----:B------:R-:W-:-:S04]  /*0aa0*/  LOP3.LUT P2, RZ, R12, 0x2, RZ, 0xc0, !PT ;  /* 0x000000020cff7812 */ /* 0x000fc8000784c0ff */
[----:B------:R-:W-:Y:S02]  /*0ab0*/  PLOP3.LUT P0, PT, P0, P1, P2, 0xe0, 0x0 ;  /* 0x000000000000781c */ /* 0x000fe40000703c20 */
[----:B------:R-:W-:Y:S02]  /*0ac0*/  LOP3.LUT P1, RZ, R0, 0x7fffff, RZ, 0xc0, !PT ;  /* 0x007fffff00ff7812 */ /* 0x000fe4000782c0ff */
[----:B------:R-:W-:-:S05]  /*0ad0*/  SEL R11, RZ, 0x1, !P0 ;  /* 0x00000001ff0b7807 */ /* 0x000fca0004000000 */
[----:B------:R-:W-:-:S05]  /*0ae0*/  IMAD.MOV R11, RZ, RZ, -R11 ;  /* 0x000000ffff0b7224 */ /* 0x000fca00078e0a0b */
[----:B------:R-:W-:-:S13]  /*0af0*/  ISETP.GE.AND P0, PT, R11, RZ, PT ;  /* 0x000000ff0b00720c */ /* 0x000fda0003f06270 */
[----:B------:R-:W-:-:S05]  /*0b00*/  @!P0 IADD3 R9, PT, PT, R9, 0x1, RZ ;  /* 0x0000000109098810 */ /* 0x000fca0007ffe0ff */
[----:B------:R-:W-:-:S05]  /*0b10*/  @!P1 IMAD.SHL.U32 R9, R9, 0x2, RZ ;  /* 0x0000000209099824 */ /* 0x000fca00078e00ff */
[----:B------:R-:W-:Y:S01]  /*0b20*/  LOP3.LUT R9, R9, 0x80000000, R0, 0xf8, !PT ;  /* 0x8000000009097812 */ /* 0x000fe200078ef800 */
[----:B------:R-:W-:Y:S06]  /*0b30*/  BRA `(.L_x_24) ;  /* 0x0000000000047947 */ /* 0x000fec0003800000 */
.L_x_25:
[----:B------:R0:W1:Y:S02]  /*0b40*/  MUFU.RCP R9, R0 ;  /* 0x0000000000097308 */ /* 0x0000640000001000 */
.L_x_24:
[----:B------:R-:W-:-:S04]  /*0b50*/  IMAD.MOV.U32 R11, RZ, RZ, 0x0 ;  /* 0x00000000ff0b7424 */ /* 0x000fc800078e00ff */
[----:B0123--:R-:W-:Y:S05]  /*0b60*/  RET.REL.NODEC R10 `(trima_batch_f32) ;  /* 0xfffffff40a247950 */ /* 0x00ffea0003c3ffff */
.L_x_26:
        /* <DEDUP_REMOVED lines=9> */
.L_x_27:


//--------------------- .nv.shared.trima_multi_series_one_param_f32 --------------------------
	.section	.nv.shared.trima_multi_series_one_param_f32,"aw",@nobits
	.sectionflags	@""
	.align	16
	.zero		1024


//--------------------- .nv.shared.reserved.0     --------------------------
	.section	.nv.shared.reserved.0,"aw",@nobits
	.weak		__nv_reservedSMEM_offset_0_alias
	.size		__nv_reservedSMEM_offset_0_alias, 0, 64
	.other		__nv_reservedSMEM_offset_0_alias,@"STO_CUDA_RESERVED_SHARED STV_DEFAULT"
__nv_reservedSMEM_offset_0_alias:
	.zero		0
	.zero		64


//--------------------- .nv.shared.trima_batch_f32 --------------------------
	.section	.nv.shared.trima_batch_f32,"aw",@nobits
	.sectionflags	@""
	.align	16
	.zero		1024


//--------------------- .nv.constant0.trima_multi_series_one_param_f32 --------------------------
	.section	.nv.constant0.trima_multi_series_one_param_f32,"a",@progbits
	.sectionflags	@""
	.align	4
.nv.constant0.trima_multi_series_one_param_f32:
	.zero		944


//--------------------- .nv.constant0.trima_batch_f32 --------------------------
	.section	.nv.constant0.trima_batch_f32,"a",@progbits
	.sectionflags	@""
	.align	4
.nv.constant0.trima_batch_f32:
	.zero		944


//--------------------- SYMBOLS --------------------------

	.type		.nv.reservedSmem.offset0,@object
	.size		.nv.reservedSmem.offset0,0x4
	.type		.nv.reservedSmem.cap,@object
	.size		.nv.reservedSmem.cap,0x4
